	.headerflags	@"EF_CUDA_TEXMODE_UNIFIED EF_CUDA_64BIT_ADDRESS EF_CUDA_ACCELERATORS EF_CUDA_SM90 EF_CUDA_VIRTUAL_SM(EF_CUDA_SM90)"
	.elftype	@"ET_EXEC"


//--------------------- .nv.info                  --------------------------
	.section	.nv.info,"",@"SHT_CUDA_INFO"
	.align	4


	//----- nvinfo : EIATTR_REGCOUNT
	.align		4
        /*0000*/ 	.byte	0x04, 0x2f
        /*0002*/ 	.short	(.L_1 - .L_0)
	.align		4
.L_0:
        /*0004*/ 	.word	index@(triton_poi_fused__to_copy_arange_clamp_mul_sub_4)
        /*0008*/ 	.word	0x0000000c


	//----- nvinfo : EIATTR_MIN_STACK_SIZE
	.align		4
.L_1:
        /*000c*/ 	.byte	0x04, 0x12
        /*000e*/ 	.short	(.L_3 - .L_2)
	.align		4
.L_2:
        /*0010*/ 	.word	index@(triton_poi_fused__to_copy_arange_clamp_mul_sub_4)
        /*0014*/ 	.word	0x00000000


	//----- nvinfo : EIATTR_FRAME_SIZE
	.align		4
.L_3:
        /*0018*/ 	.byte	0x04, 0x11
        /*001a*/ 	.short	(.L_5 - .L_4)
	.align		4
.L_4:
        /*001c*/ 	.word	index@(triton_poi_fused__to_copy_arange_clamp_mul_sub_4)
        /*0020*/ 	.word	0x00000000


	//----- nvinfo : EIATTR_MIN_STACK_SIZE
	.align		4
.L_5:
        /*0024*/ 	.byte	0x04, 0x12
        /*0026*/ 	.short	(.L_7 - .L_6)
	.align		4
.L_6:
        /*0028*/ 	.word	index@(triton_poi_fused__to_copy_arange_clamp_mul_sub_4)
        /*002c*/ 	.word	0x00000000
.L_7:


//--------------------- .nv.info.triton_poi_fused__to_copy_arange_clamp_mul_sub_4 --------------------------
	.section	.nv.info.triton_poi_fused__to_copy_arange_clamp_mul_sub_4,"",@"SHT_CUDA_INFO"
	.sectionflags	@""
	.align	4


	//----- nvinfo : EIATTR_CUDA_API_VERSION
	.align		4
        /*0000*/ 	.byte	0x04, 0x37
        /*0002*/ 	.short	(.L_9 - .L_8)
.L_8:
        /*0004*/ 	.word	0x0000007c


	//----- nvinfo : EIATTR_KPARAM_INFO
	.align		4
.L_9:
        /*0008*/ 	.byte	0x04, 0x17
        /*000a*/ 	.short	(.L_11 - .L_10)
.L_10:
        /*000c*/ 	.word	0x00000000
        /*0010*/ 	.short	0x0001
        /*0012*/ 	.short	0x0008
        /*0014*/ 	.byte	0x00, 0xf0, 0x11, 0x00


	//----- nvinfo : EIATTR_KPARAM_INFO
	.align		4
.L_11:
        /*0018*/ 	.byte	0x04, 0x17
        /*001a*/ 	.short	(.L_13 - .L_12)
.L_12:
        /*001c*/ 	.word	0x00000000
        /*0020*/ 	.short	0x0000
        /*0022*/ 	.short	0x0000
        /*0024*/ 	.byte	0x00, 0xf4, 0x21, 0x00


	//----- nvinfo : EIATTR_SPARSE_MMA_MASK
	.align		4
.L_13:
        /*0028*/ 	.byte	0x03, 0x50
        /*002a*/ 	.short	0x0000


	//----- nvinfo : EIATTR_MAXREG_COUNT
	.align		4
        /*002c*/ 	.byte	0x03, 0x1b
        /*002e*/ 	.short	0x00ff


	//----- nvinfo : EIATTR_EXIT_INSTR_OFFSETS
	.align		4
        /*0030*/ 	.byte	0x04, 0x1c
        /*0032*/ 	.short	(.L_15 - .L_14)


	//   ....[0]....
.L_14:
        /*0034*/ 	.word	0x00000160


	//   ....[1]....
        /*0038*/ 	.word	0x00000190


	//----- nvinfo : EIATTR_REQNTID
	.align		4
.L_15:
        /*003c*/ 	.byte	0x04, 0x10
        /*003e*/ 	.short	(.L_17 - .L_16)
.L_16:
        /*0040*/ 	.word	0x00000020
        /*0044*/ 	.word	0x00000001
        /*0048*/ 	.word	0x00000001


	//----- nvinfo : EIATTR_CBANK_PARAM_SIZE
	.align		4
.L_17:
        /*004c*/ 	.byte	0x03, 0x19
        /*004e*/ 	.short	0x000c


	//----- nvinfo : EIATTR_PARAM_CBANK
	.align		4
        /*0050*/ 	.byte	0x04, 0x0a
        /*0052*/ 	.short	(.L_19 - .L_18)
	.align		4
.L_18:
        /*0054*/ 	.word	index@(.nv.constant0.triton_poi_fused__to_copy_arange_clamp_mul_sub_4)
        /*0058*/ 	.short	0x0210
        /*005a*/ 	.short	0x000c


	//----- nvinfo : EIATTR_SW_WAR
	.align		4
.L_19:
        /*005c*/ 	.byte	0x04, 0x36
        /*005e*/ 	.short	(.L_21 - .L_20)
.L_20:
        /*0060*/ 	.word	0x00000008
.L_21:


//--------------------- .nv.callgraph             --------------------------
	.section	.nv.callgraph,"",@"SHT_CUDA_CALLGRAPH"
	.align	4
	.sectionentsize	8
	.align		4
        /*0000*/ 	.word	0x00000000
	.align		4
        /*0004*/ 	.word	0xffffffff
	.align		4
        /*0008*/ 	.word	0x00000000
	.align		4
        /*000c*/ 	.word	0xfffffffe
	.align		4
        /*0010*/ 	.word	0x00000000
	.align		4
        /*0014*/ 	.word	0xfffffffd
	.align		4
        /*0018*/ 	.word	0x00000000
	.align		4
        /*001c*/ 	.word	0xfffffffc


//--------------------- .text.triton_poi_fused__to_copy_arange_clamp_mul_sub_4 --------------------------
	.section	.text.triton_poi_fused__to_copy_arange_clamp_mul_sub_4,"ax",@progbits
	.align	128
        .global         triton_poi_fused__to_copy_arange_clamp_mul_sub_4
        .type           triton_poi_fused__to_copy_arange_clamp_mul_sub_4,@function
        .size           triton_poi_fused__to_copy_arange_clamp_mul_sub_4,(.L_x_1 - triton_poi_fused__to_copy_arange_clamp_mul_sub_4)
        .other          triton_poi_fused__to_copy_arange_clamp_mul_sub_4,@"STO_CUDA_ENTRY STV_DEFAULT"
triton_poi_fused__to_copy_arange_clamp_mul_sub_4:
.text.triton_poi_fused__to_copy_arange_clamp_mul_sub_4:
[----:B------:R-:W0:Y:S02]  /*0000*/  LDC R1, c[0x0][0x28] ;  /* 0x00000a00ff017b82 */ /* 0x000e240000000800 */
[----:B------:R-:W1:Y:S01]  /*0010*/  S2R R0, SR_TID.X ;  /* 0x0000000000007919 */ /* 0x000e620000002100 */
[----:B------:R-:W2:Y:S01]  /*0020*/  S2R R5, SR_CTAID.X ;  /* 0x0000000000057919 */ /* 0x000ea20000002500 */
[----:B-1----:R-:W-:-:S05]  /*0030*/  IMAD.SHL.U32 R0, R0, 0x2, RZ ;  /* 0x0000000200007824 */ /* 0x002fca00078e00ff */
[----:B------:R-:W-:-:S05]  /*0040*/  LOP3.LUT R0, R0, 0x3e, RZ, 0xc0, !PT ;  /* 0x0000003e00007812 */ /* 0x000fca00078ec0ff */
[----:B--2---:R-:W-:-:S04]  /*0050*/  IMAD R5, R5, 0x40, R0 ;  /* 0x0000004005057824 */ /* 0x004fc800078e0200 */
[C---:B------:R-:W-:Y:S01]  /*0060*/  VIADD R0, R5.reuse, 0x1 ;  /* 0x0000000105007836 */ /* 0x040fe20000000000 */
[----:B------:R-:W-:Y:S02]  /*0070*/  I2FP.F32.S32 R2, R5 ;  /* 0x0000000500027245 */ /* 0x000fe40000201400 */
[----:B------:R-:W-:Y:S02]  /*0080*/  ISETP.GE.AND P0, PT, R5, 0x40, PT ;  /* 0x000000400500780c */ /* 0x000fe40003f06270 */
[----:B------:R-:W-:Y:S01]  /*0090*/  I2FP.F32.S32 R0, R0 ;  /* 0x0000000000007245 */ /* 0x000fe20000201400 */
[----:B------:R-:W-:-:S04]  /*00a0*/  FMUL R2, R2, 0.047619048506021499634 ;  /* 0x3d430c3102027820 */ /* 0x000fc80000400000 */
[----:B------:R-:W-:Y:S01]  /*00b0*/  FMUL R0, R0, 0.047619048506021499634 ;  /* 0x3d430c3100007820 */ /* 0x000fe20000400000 */
[----:B------:R-:W-:Y:S02]  /*00c0*/  FMNMX R4, RZ, R2, !PT ;  /* 0x00000002ff047209 */ /* 0x000fe40007800000 */
[----:B------:R-:W1:Y:S02]  /*00d0*/  LDC.64 R2, c[0x0][0x210] ;  /* 0x00008400ff027b82 */ /* 0x000e640000000a00 */
[----:B------:R-:W-:Y:S01]  /*00e0*/  FMNMX R0, RZ, R0, !PT ;  /* 0x00000000ff007209 */ /* 0x000fe20007800000 */
[----:B------:R-:W2:Y:S08]  /*00f0*/  F2I.TRUNC.NTZ R6, R4 ;  /* 0x0000000400067305 */ /* 0x000eb0000020f100 */
[----:B------:R-:W3:Y:S01]  /*0100*/  F2I.TRUNC.NTZ R7, R0 ;  /* 0x0000000000077305 */ /* 0x000ee2000020f100 */
[----:B--2---:R-:W-:-:S05]  /*0110*/  I2FP.F32.S32 R9, R6 ;  /* 0x0000000600097245 */ /* 0x004fca0000201400 */
[----:B------:R-:W-:Y:S01]  /*0120*/  FADD.SAT R6, R4, -R9 ;  /* 0x8000000904067221 */ /* 0x000fe20000002000 */
[----:B-1----:R-:W-:Y:S01]  /*0130*/  IMAD.WIDE R2, R5, 0x4, R2 ;  /* 0x0000000405027825 */ /* 0x002fe200078e0202 */
[----:B---3--:R-:W-:-:S05]  /*0140*/  I2FP.F32.S32 R7, R7 ;  /* 0x0000000700077245 */ /* 0x008fca0000201400 */
[----:B------:R-:W-:Y:S01]  /*0150*/  FADD.SAT R7, R0, -R7 ;  /* 0x8000000700077221 */ /* 0x000fe20000002000 */
[----:B------:R-:W-:Y:S06]  /*0160*/  @P0 EXIT ;  /* 0x000000000000094d */ /* 0x000fec0003800000 */
[----:B------:R-:W-:Y:S02]  /*0170*/  ULDC.64 UR4, c[0x0][0x208] ;  /* 0x0000820000047ab9 */ /* 0x000fe40000000a00 */
[----:B------:R-:W-:Y:S01]  /*0180*/  STG.E.64 desc[UR4][R2.64], R6 ;  /* 0x0000000602007986 */ /* 0x000fe2000c101b04 */
[----:B------:R-:W-:Y:S05]  /*0190*/  EXIT ;  /* 0x000000000000794d */ /* 0x000fea0003800000 */
.L_x_0:
[----:B------:R-:W-:-:S00]  /*01a0*/  BRA `(.L_x_0) ;  /* 0xfffffffc00fc7947 */ /* 0x000fc0000383ffff */
[----:B------:R-:W-:-:S00]  /*01b0*/  NOP ;  /* 0x0000000000007918 */ /* 0x000fc00000000000 */
        /* <DEDUP_REMOVED lines=12> */
.L_x_1:


//--------------------- .nv.constant0.triton_poi_fused__to_copy_arange_clamp_mul_sub_4 --------------------------
	.section	.nv.constant0.triton_poi_fused__to_copy_arange_clamp_mul_sub_4,"a",@progbits
	.sectionflags	@""
	.align	4
.nv.constant0.triton_poi_fused__to_copy_arange_clamp_mul_sub_4:
	.zero		540
